//
// Generated by NVIDIA NVVM Compiler
//
// Compiler Build ID: CL-36424714
// Cuda compilation tools, release 13.0, V13.0.88
// Based on NVVM 20.0.0
//

.version 9.0
.target sm_100
.address_size 64

	// .globl	_Z6MatAddPA2_fS0_S0_

.visible .entry _Z6MatAddPA2_fS0_S0_(
	.param .u64 .ptr .align 1 _Z6MatAddPA2_fS0_S0__param_0,
	.param .u64 .ptr .align 1 _Z6MatAddPA2_fS0_S0__param_1,
	.param .u64 .ptr .align 1 _Z6MatAddPA2_fS0_S0__param_2
)
{
	.reg .pred 	%p<2>;
	.reg .b32 	%r<5>;
	.reg .b32 	%f<4>;
	.reg .b64 	%rd<15>;

	ld.param.u64 	%rd1, [_Z6MatAddPA2_fS0_S0__param_0];
	ld.param.u64 	%rd2, [_Z6MatAddPA2_fS0_S0__param_1];
	ld.param.u64 	%rd3, [_Z6MatAddPA2_fS0_S0__param_2];
	mov.u32 	%r1, %tid.x;
	mov.u32 	%r2, %tid.y;
	or.b32  	%r3, %r1, %r2;
	and.b32  	%r4, %r3, 1022;
	setp.ne.s32 	%p1, %r4, 0;
	@%p1 bra 	$L__BB0_2;
	cvta.to.global.u64 	%rd4, %rd1;
	cvta.to.global.u64 	%rd5, %rd2;
	cvta.to.global.u64 	%rd6, %rd3;
	mul.wide.u32 	%rd7, %r1, 8;
	add.s64 	%rd8, %rd4, %rd7;
	mul.wide.u32 	%rd9, %r2, 4;
	add.s64 	%rd10, %rd8, %rd9;
	ld.global.f32 	%f1, [%rd10];
	add.s64 	%rd11, %rd5, %rd7;
	add.s64 	%rd12, %rd11, %rd9;
	ld.global.f32 	%f2, [%rd12];
	add.f32 	%f3, %f1, %f2;
	add.s64 	%rd13, %rd6, %rd7;
	add.s64 	%rd14, %rd13, %rd9;
	st.global.f32 	[%rd14], %f3;
$L__BB0_2:
	ret;

}


// ===== COMPILED SASS (sm_100) =====

	.target	sm_100

	.elftype	@"ET_EXEC"


//--------------------- .note.nv.tkinfo           --------------------------
	.section	.note.nv.tkinfo,"",@"SHT_NOTE"
	.sectionflags	@"SHF_NOTE_NV_TKINFO"
	.tkinfo
        /*0018*/ 	.word	0x00000002
        /*0030*/ 	.string	""
        /*0030*/ 	.string	"ptxas"
        /*0030*/ 	.string	"Cuda compilation tools, release 13.0, V13.0.88"
        /*0030*/ 	.string	"Build cuda_13.0.r13.0/compiler.36424714_0"
        /*0030*/ 	.string	"-arch sm_100 -m 64 "



//--------------------- .note.nv.cuinfo           --------------------------
	.section	.note.nv.cuinfo,"",@"SHT_NOTE"
	.sectionflags	@"SHF_NOTE_NV_CUINFO"
        /*0018*/ 	.short	0x0002
        /*001a*/ 	.short	0x0064
        /*001c*/ 	.short	0x0082
	.zero		2


//--------------------- .nv.info                  --------------------------
	.section	.nv.info,"",@"SHT_CUDA_INFO"
	.align	4


	//----- nvinfo : EIATTR_REGCOUNT
	.align		4
        /*0000*/ 	.byte	0x04, 0x2f
        /*0002*/ 	.short	(.L_1 - .L_0)
	.align		4
.L_0:
        /*0004*/ 	.word	index@(_Z6MatAddPA2_fS0_S0_)
        /*0008*/ 	.word	0x0000000e


	//----- nvinfo : EIATTR_FRAME_SIZE
	.align		4
.L_1:
        /*000c*/ 	.byte	0x04, 0x11
        /*000e*/ 	.short	(.L_3 - .L_2)
	.align		4
.L_2:
        /*0010*/ 	.word	index@(_Z6MatAddPA2_fS0_S0_)
        /*0014*/ 	.word	0x00000000


	//----- nvinfo : EIATTR_MIN_STACK_SIZE
	.align		4
.L_3:
        /*0018*/ 	.byte	0x04, 0x12
        /*001a*/ 	.short	(.L_5 - .L_4)
	.align		4
.L_4:
        /*001c*/ 	.word	index@(_Z6MatAddPA2_fS0_S0_)
        /*0020*/ 	.word	0x00000000
.L_5:


//--------------------- .nv.compat                --------------------------
	.section	.nv.compat,"",@"SHT_CUDA_COMPAT_INFO"
	.align	4
        /*0000*/ 	.byte	0x02, 0x09, 0x00, 0x00, 0x02, 0x02, 0x01, 0x00, 0x02, 0x05, 0x05, 0x00, 0x03, 0x07, 0x01, 0x01
        /*0010*/ 	.byte	0x02, 0x03, 0x00, 0x00, 0x02, 0x06, 0x01, 0x00, 0x04, 0x0b, 0x08, 0x00, 0x09, 0x00, 0x00, 0x00
        /*0020*/ 	.byte	0x00, 0x00, 0x00, 0x00


//--------------------- .nv.info._Z6MatAddPA2_fS0_S0_ --------------------------
	.section	.nv.info._Z6MatAddPA2_fS0_S0_,"",@"SHT_CUDA_INFO"
	.sectionflags	@""
	.align	4


	//----- nvinfo : EIATTR_CUDA_API_VERSION
	.align		4
        /*0000*/ 	.byte	0x04, 0x37
        /*0002*/ 	.short	(.L_7 - .L_6)
.L_6:
        /*0004*/ 	.word	0x00000082


	//----- nvinfo : EIATTR_KPARAM_INFO
	.align		4
.L_7:
        /*0008*/ 	.byte	0x04, 0x17
        /*000a*/ 	.short	(.L_9 - .L_8)
.L_8:
        /*000c*/ 	.word	0x00000000
        /*0010*/ 	.short	0x0002
        /*0012*/ 	.short	0x0010
        /*0014*/ 	.byte	0x00, 0xf5, 0x21, 0x00


	//----- nvinfo : EIATTR_KPARAM_INFO
	.align		4
.L_9:
        /*0018*/ 	.byte	0x04, 0x17
        /*001a*/ 	.short	(.L_11 - .L_10)
.L_10:
        /*001c*/ 	.word	0x00000000
        /*0020*/ 	.short	0x0001
        /*0022*/ 	.short	0x0008
        /*0024*/ 	.byte	0x00, 0xf5, 0x21, 0x00


	//----- nvinfo : EIATTR_KPARAM_INFO
	.align		4
.L_11:
        /*0028*/ 	.byte	0x04, 0x17
        /*002a*/ 	.short	(.L_13 - .L_12)
.L_12:
        /*002c*/ 	.word	0x00000000
        /*0030*/ 	.short	0x0000
        /*0032*/ 	.short	0x0000
        /*0034*/ 	.byte	0x00, 0xf5, 0x21, 0x00


	//----- nvinfo : EIATTR_SPARSE_MMA_MASK
	.align		4
.L_13:
        /*0038*/ 	.byte	0x03, 0x50
        /*003a*/ 	.short	0x0000


	//----- nvinfo : EIATTR_MAXREG_COUNT
	.align		4
        /*003c*/ 	.byte	0x03, 0x1b
        /*003e*/ 	.short	0x00ff


	//----- nvinfo : EIATTR_MERCURY_ISA_VERSION
	.align		4
        /*0040*/ 	.byte	0x03, 0x5f
        /*0042*/ 	.short	0x0101


	//----- nvinfo : EIATTR_VRC_CTA_INIT_COUNT
	.align		4
        /*0044*/ 	.byte	0x02, 0x4a
	.zero		1
	.zero		1


	//----- nvinfo : EIATTR_EXIT_INSTR_OFFSETS
	.align		4
        /*0048*/ 	.byte	0x04, 0x1c
        /*004a*/ 	.short	(.L_15 - .L_14)


	//   ....[0]....
.L_14:
        /*004c*/ 	.word	0x00000040


	//   ....[1]....
        /*0050*/ 	.word	0x00000130


	//----- nvinfo : EIATTR_CBANK_PARAM_SIZE
	.align		4
.L_15:
        /*0054*/ 	.byte	0x03, 0x19
        /*0056*/ 	.short	0x0018


	//----- nvinfo : EIATTR_PARAM_CBANK
	.align		4
        /*0058*/ 	.byte	0x04, 0x0a
        /*005a*/ 	.short	(.L_17 - .L_16)
	.align		4
.L_16:
        /*005c*/ 	.word	index@(.nv.constant0._Z6MatAddPA2_fS0_S0_)
        /*0060*/ 	.short	0x0380
        /*0062*/ 	.short	0x0018


	//----- nvinfo : EIATTR_SW_WAR
	.align		4
.L_17:
        /*0064*/ 	.byte	0x04, 0x36
        /*0066*/ 	.short	(.L_19 - .L_18)
.L_18:
        /*0068*/ 	.word	0x00000008
.L_19:


//--------------------- .nv.callgraph             --------------------------
	.section	.nv.callgraph,"",@"SHT_CUDA_CALLGRAPH"
	.align	4
	.sectionentsize	8
	.align		4
        /*0000*/ 	.word	0x00000000
	.align		4
        /*0004*/ 	.word	0xffffffff
	.align		4
        /*0008*/ 	.word	0x00000000
	.align		4
        /*000c*/ 	.word	0xfffffffe
	.align		4
        /*0010*/ 	.word	0x00000000
	.align		4
        /*0014*/ 	.word	0xfffffffd
	.align		4
        /*0018*/ 	.word	0x00000000
	.align		4
        /*001c*/ 	.word	0xfffffffc


//--------------------- .text._Z6MatAddPA2_fS0_S0_ --------------------------
	.section	.text._Z6MatAddPA2_fS0_S0_,"ax",@progbits
	.align	128
        .global         _Z6MatAddPA2_fS0_S0_
        .type           _Z6MatAddPA2_fS0_S0_,@function
        .size           _Z6MatAddPA2_fS0_S0_,(.L_x_1 - _Z6MatAddPA2_fS0_S0_)
        .other          _Z6MatAddPA2_fS0_S0_,@"STO_CUDA_ENTRY STV_DEFAULT"
_Z6MatAddPA2_fS0_S0_:
.text._Z6MatAddPA2_fS0_S0_:
[----:B------:R-:W-:Y:S01]  /*0000*/  LDC R1, c[0x0][0x37c] ;  /* 0x0000df00ff017b82 */ /* 0x000fe20000000800 */
[----:B------:R-:W0:Y:S01]  /*0010*/  S2R R9, SR_TID.X ;  /* 0x0000000000097919 */ /* 0x000e220000002100 */
[----:B------:R-:W0:Y:S02]  /*0020*/  S2R R11, SR_TID.Y ;  /* 0x00000000000b7919 */ /* 0x000e240000002200 */
[----:B0-----:R-:W-:-:S13]  /*0030*/  LOP3.LUT P0, RZ, R9, 0x3fe, R11, 0xc8, !PT ;  /* 0x000003fe09ff7812 */ /* 0x001fda000780c80b */
[----:B------:R-:W-:Y:S05]  /*0040*/  @P0 EXIT ;  /* 0x000000000000094d */ /* 0x000fea0003800000 */
[----:B------:R-:W0:Y:S01]  /*0050*/  LDC.64 R2, c[0x0][0x380] ;  /* 0x0000e000ff027b82 */ /* 0x000e220000000a00 */
[----:B------:R-:W1:Y:S07]  /*0060*/  LDCU.64 UR4, c[0x0][0x358] ;  /* 0x00006b00ff0477ac */ /* 0x000e6e0008000a00 */
[----:B------:R-:W2:Y:S08]  /*0070*/  LDC.64 R4, c[0x0][0x388] ;  /* 0x0000e200ff047b82 */ /* 0x000eb00000000a00 */
[----:B------:R-:W3:Y:S01]  /*0080*/  LDC.64 R6, c[0x0][0x390] ;  /* 0x0000e400ff067b82 */ /* 0x000ee20000000a00 */
[----:B0-----:R-:W-:-:S04]  /*0090*/  IMAD.WIDE.U32 R2, R9, 0x8, R2 ;  /* 0x0000000809027825 */ /* 0x001fc800078e0002 */
[----:B------:R-:W-:-:S04]  /*00a0*/  IMAD.WIDE.U32 R2, R11, 0x4, R2 ;  /* 0x000000040b027825 */ /* 0x000fc800078e0002 */
[----:B--2---:R-:W-:Y:S02]  /*00b0*/  IMAD.WIDE.U32 R4, R9, 0x8, R4 ;  /* 0x0000000809047825 */ /* 0x004fe400078e0004 */
[----:B-1----:R-:W2:Y:S02]  /*00c0*/  LDG.E R2, desc[UR4][R2.64] ;  /* 0x0000000402027981 */ /* 0x002ea4000c1e1900 */
[----:B------:R-:W-:-:S06]  /*00d0*/  IMAD.WIDE.U32 R4, R11, 0x4, R4 ;  /* 0x000000040b047825 */ /* 0x000fcc00078e0004 */
[----:B------:R-:W2:Y:S01]  /*00e0*/  LDG.E R5, desc[UR4][R4.64] ;  /* 0x0000000404057981 */ /* 0x000ea2000c1e1900 */
[----:B---3--:R-:W-:-:S04]  /*00f0*/  IMAD.WIDE.U32 R6, R9, 0x8, R6 ;  /* 0x0000000809067825 */ /* 0x008fc800078e0006 */
[----:B------:R-:W-:-:S04]  /*0100*/  IMAD.WIDE.U32 R6, R11, 0x4, R6 ;  /* 0x000000040b067825 */ /* 0x000fc800078e0006 */
[----:B--2---:R-:W-:-:S05]  /*0110*/  FADD R9, R2, R5 ;  /* 0x0000000502097221 */ /* 0x004fca0000000000 */
[----:B------:R-:W-:Y:S01]  /*0120*/  STG.E desc[UR4][R6.64], R9 ;  /* 0x0000000906007986 */ /* 0x000fe2000c101904 */
[----:B------:R-:W-:Y:S05]  /*0130*/  EXIT ;  /* 0x000000000000794d */ /* 0x000fea0003800000 */
.L_x_0:
[----:B------:R-:W-:-:S00]  /*0140*/  BRA `(.L_x_0) ;  /* 0xfffffffc00fc7947 */ /* 0x000fc0000383ffff */
[----:B------:R-:W-:-:S00]  /*0150*/  NOP ;  /* 0x0000000000007918 */ /* 0x000fc00000000000 */
        /* <DEDUP_REMOVED lines=10> */
.L_x_1:


//--------------------- .nv.shared.reserved.0     --------------------------
	.section	.nv.shared.reserved.0,"aw",@nobits
	.weak		__nv_reservedSMEM_offset_0_alias
	.size		__nv_reservedSMEM_offset_0_alias, 0, 64
	.other		__nv_reservedSMEM_offset_0_alias,@"STO_CUDA_RESERVED_SHARED STV_DEFAULT"
__nv_reservedSMEM_offset_0_alias:
	.zero		0
	.zero		64


//--------------------- .nv.constant0._Z6MatAddPA2_fS0_S0_ --------------------------
	.section	.nv.constant0._Z6MatAddPA2_fS0_S0_,"a",@progbits
	.sectionflags	@""
	.align	4
.nv.constant0._Z6MatAddPA2_fS0_S0_:
	.zero		920


//--------------------- SYMBOLS --------------------------

	.type		.nv.reservedSmem.offset0,@object
	.size		.nv.reservedSmem.offset0,0x4
